	.headerflags	@"EF_CUDA_TEXMODE_UNIFIED EF_CUDA_64BIT_ADDRESS EF_CUDA_ACCELERATORS EF_CUDA_SM90 EF_CUDA_VIRTUAL_SM(EF_CUDA_SM90)"
	.elftype	@"ET_EXEC"


//--------------------- .nv.info                  --------------------------
	.section	.nv.info,"",@"SHT_CUDA_INFO"
	.align	4


	//----- nvinfo : EIATTR_REGCOUNT
	.align		4
        /*0000*/ 	.byte	0x04, 0x2f
        /*0002*/ 	.short	(.L_1 - .L_0)
	.align		4
.L_0:
        /*0004*/ 	.word	index@(triton_poi_fused_cat_3)
        /*0008*/ 	.word	0x00000030


	//----- nvinfo : EIATTR_MIN_STACK_SIZE
	.align		4
.L_1:
        /*000c*/ 	.byte	0x04, 0x12
        /*000e*/ 	.short	(.L_3 - .L_2)
	.align		4
.L_2:
        /*0010*/ 	.word	index@(triton_poi_fused_cat_3)
        /*0014*/ 	.word	0x00000000


	//----- nvinfo : EIATTR_FRAME_SIZE
	.align		4
.L_3:
        /*0018*/ 	.byte	0x04, 0x11
        /*001a*/ 	.short	(.L_5 - .L_4)
	.align		4
.L_4:
        /*001c*/ 	.word	index@(triton_poi_fused_cat_3)
        /*0020*/ 	.word	0x00000000


	//----- nvinfo : EIATTR_MIN_STACK_SIZE
	.align		4
.L_5:
        /*0024*/ 	.byte	0x04, 0x12
        /*0026*/ 	.short	(.L_7 - .L_6)
	.align		4
.L_6:
        /*0028*/ 	.word	index@(triton_poi_fused_cat_3)
        /*002c*/ 	.word	0x00000000
.L_7:


//--------------------- .nv.info.triton_poi_fused_cat_3 --------------------------
	.section	.nv.info.triton_poi_fused_cat_3,"",@"SHT_CUDA_INFO"
	.sectionflags	@""
	.align	4


	//----- nvinfo : EIATTR_CUDA_API_VERSION
	.align		4
        /*0000*/ 	.byte	0x04, 0x37
        /*0002*/ 	.short	(.L_9 - .L_8)
.L_8:
        /*0004*/ 	.word	0x0000007c


	//----- nvinfo : EIATTR_KPARAM_INFO
	.align		4
.L_9:
        /*0008*/ 	.byte	0x04, 0x17
        /*000a*/ 	.short	(.L_11 - .L_10)
.L_10:
        /*000c*/ 	.word	0x00000000
        /*0010*/ 	.short	0x0008
        /*0012*/ 	.short	0x0040
        /*0014*/ 	.byte	0x00, 0xf0, 0x11, 0x00


	//----- nvinfo : EIATTR_KPARAM_INFO
	.align		4
.L_11:
        /*0018*/ 	.byte	0x04, 0x17
        /*001a*/ 	.short	(.L_13 - .L_12)
.L_12:
        /*001c*/ 	.word	0x00000000
        /*0020*/ 	.short	0x0007
        /*0022*/ 	.short	0x0038
        /*0024*/ 	.byte	0x00, 0xf4, 0x21, 0x00


	//----- nvinfo : EIATTR_KPARAM_INFO
	.align		4
.L_13:
        /*0028*/ 	.byte	0x04, 0x17
        /*002a*/ 	.short	(.L_15 - .L_14)
.L_14:
        /*002c*/ 	.word	0x00000000
        /*0030*/ 	.short	0x0006
        /*0032*/ 	.short	0x0030
        /*0034*/ 	.byte	0x00, 0xf4, 0x21, 0x00


	//----- nvinfo : EIATTR_KPARAM_INFO
	.align		4
.L_15:
        /*0038*/ 	.byte	0x04, 0x17
        /*003a*/ 	.short	(.L_17 - .L_16)
.L_16:
        /*003c*/ 	.word	0x00000000
        /*0040*/ 	.short	0x0005
        /*0042*/ 	.short	0x0028
        /*0044*/ 	.byte	0x00, 0xf4, 0x21, 0x00


	//----- nvinfo : EIATTR_KPARAM_INFO
	.align		4
.L_17:
        /*0048*/ 	.byte	0x04, 0x17
        /*004a*/ 	.short	(.L_19 - .L_18)
.L_18:
        /*004c*/ 	.word	0x00000000
        /*0050*/ 	.short	0x0004
        /*0052*/ 	.short	0x0020
        /*0054*/ 	.byte	0x00, 0xf4, 0x21, 0x00


	//----- nvinfo : EIATTR_KPARAM_INFO
	.align		4
.L_19:
        /*0058*/ 	.byte	0x04, 0x17
        /*005a*/ 	.short	(.L_21 - .L_20)
.L_20:
        /*005c*/ 	.word	0x00000000
        /*0060*/ 	.short	0x0003
        /*0062*/ 	.short	0x0018
        /*0064*/ 	.byte	0x00, 0xf4, 0x21, 0x00


	//----- nvinfo : EIATTR_KPARAM_INFO
	.align		4
.L_21:
        /*0068*/ 	.byte	0x04, 0x17
        /*006a*/ 	.short	(.L_23 - .L_22)
.L_22:
        /*006c*/ 	.word	0x00000000
        /*0070*/ 	.short	0x0002
        /*0072*/ 	.short	0x0010
        /*0074*/ 	.byte	0x00, 0xf4, 0x21, 0x00


	//----- nvinfo : EIATTR_KPARAM_INFO
	.align		4
.L_23:
        /*0078*/ 	.byte	0x04, 0x17
        /*007a*/ 	.short	(.L_25 - .L_24)
.L_24:
        /*007c*/ 	.word	0x00000000
        /*0080*/ 	.short	0x0001
        /*0082*/ 	.short	0x0008
        /*0084*/ 	.byte	0x00, 0xf4, 0x21, 0x00


	//----- nvinfo : EIATTR_KPARAM_INFO
	.align		4
.L_25:
        /*0088*/ 	.byte	0x04, 0x17
        /*008a*/ 	.short	(.L_27 - .L_26)
.L_26:
        /*008c*/ 	.word	0x00000000
        /*0090*/ 	.short	0x0000
        /*0092*/ 	.short	0x0000
        /*0094*/ 	.byte	0x00, 0xf4, 0x21, 0x00


	//----- nvinfo : EIATTR_SPARSE_MMA_MASK
	.align		4
.L_27:
        /*0098*/ 	.byte	0x03, 0x50
        /*009a*/ 	.short	0x0000


	//----- nvinfo : EIATTR_MAXREG_COUNT
	.align		4
        /*009c*/ 	.byte	0x03, 0x1b
        /*009e*/ 	.short	0x00ff


	//----- nvinfo : EIATTR_EXIT_INSTR_OFFSETS
	.align		4
        /*00a0*/ 	.byte	0x04, 0x1c
        /*00a2*/ 	.short	(.L_29 - .L_28)


	//   ....[0]....
.L_28:
        /*00a4*/ 	.word	0x00001240


	//----- nvinfo : EIATTR_REQNTID
	.align		4
.L_29:
        /*00a8*/ 	.byte	0x04, 0x10
        /*00aa*/ 	.short	(.L_31 - .L_30)
.L_30:
        /*00ac*/ 	.word	0x00000080
        /*00b0*/ 	.word	0x00000001
        /*00b4*/ 	.word	0x00000001


	//----- nvinfo : EIATTR_CBANK_PARAM_SIZE
	.align		4
.L_31:
        /*00b8*/ 	.byte	0x03, 0x19
        /*00ba*/ 	.short	0x0044


	//----- nvinfo : EIATTR_PARAM_CBANK
	.align		4
        /*00bc*/ 	.byte	0x04, 0x0a
        /*00be*/ 	.short	(.L_33 - .L_32)
	.align		4
.L_32:
        /*00c0*/ 	.word	index@(.nv.constant0.triton_poi_fused_cat_3)
        /*00c4*/ 	.short	0x0210
        /*00c6*/ 	.short	0x0044


	//----- nvinfo : EIATTR_SW_WAR
	.align		4
.L_33:
        /*00c8*/ 	.byte	0x04, 0x36
        /*00ca*/ 	.short	(.L_35 - .L_34)
.L_34:
        /*00cc*/ 	.word	0x00000008
.L_35:


//--------------------- .nv.callgraph             --------------------------
	.section	.nv.callgraph,"",@"SHT_CUDA_CALLGRAPH"
	.align	4
	.sectionentsize	8
	.align		4
        /*0000*/ 	.word	0x00000000
	.align		4
        /*0004*/ 	.word	0xffffffff
	.align		4
        /*0008*/ 	.word	0x00000000
	.align		4
        /*000c*/ 	.word	0xfffffffe
	.align		4
        /*0010*/ 	.word	0x00000000
	.align		4
        /*0014*/ 	.word	0xfffffffd
	.align		4
        /*0018*/ 	.word	0x00000000
	.align		4
        /*001c*/ 	.word	0xfffffffc


//--------------------- .text.triton_poi_fused_cat_3 --------------------------
	.section	.text.triton_poi_fused_cat_3,"ax",@progbits
	.align	128
        .global         triton_poi_fused_cat_3
        .type           triton_poi_fused_cat_3,@function
        .size           triton_poi_fused_cat_3,(.L_x_1 - triton_poi_fused_cat_3)
        .other          triton_poi_fused_cat_3,@"STO_CUDA_ENTRY STV_DEFAULT"
triton_poi_fused_cat_3:
.text.triton_poi_fused_cat_3:
[----:B------:R-:W-:Y:S01]  /*0000*/  LDC R1, c[0x0][0x28] ;  /* 0x00000a00ff017b82 */ /* 0x000fe20000000800 */
[----:B------:R-:W1:Y:S07]  /*0010*/  S2R R0, SR_TID.X ;  /* 0x0000000000007919 */ /* 0x000e6e0000002100 */
[----:B------:R-:W2:Y:S01]  /*0020*/  LDC.64 R20, c[0x0][0x218] ;  /* 0x00008600ff147b82 */ /* 0x000ea20000000a00 */
[----:B------:R-:W-:Y:S01]  /*0030*/  IMAD.MOV.U32 R11, RZ, RZ, RZ ;  /* 0x000000ffff0b7224 */ /* 0x000fe200078e00ff */
[----:B------:R-:W-:Y:S01]  /*0040*/  CS2R R12, SRZ ;  /* 0x00000000000c7805 */ /* 0x000fe2000001ff00 */
[----:B------:R-:W3:Y:S01]  /*0050*/  S2R R5, SR_CTAID.X ;  /* 0x0000000000057919 */ /* 0x000ee20000002500 */
[----:B------:R-:W-:Y:S01]  /*0060*/  CS2R R14, SRZ ;  /* 0x00000000000e7805 */ /* 0x000fe2000001ff00 */
[----:B------:R-:W-:-:S03]  /*0070*/  ULDC.64 UR4, c[0x0][0x208] ;  /* 0x0000820000047ab9 */ /* 0x000fc60000000a00 */
[----:B------:R-:W4:Y:S08]  /*0080*/  LDC.64 R32, c[0x0][0x230] ;  /* 0x00008c00ff207b82 */ /* 0x000f300000000a00 */
[----:B------:R-:W5:Y:S08]  /*0090*/  LDC.64 R26, c[0x0][0x240] ;  /* 0x00009000ff1a7b82 */ /* 0x000f700000000a00 */
[----:B------:R-:W2:Y:S01]  /*00a0*/  LDC.64 R22, c[0x0][0x228] ;  /* 0x00008a00ff167b82 */ /* 0x000ea20000000a00 */
[----:B-1----:R-:W-:Y:S01]  /*00b0*/  IMAD.SHL.U32 R0, R0, 0x4, RZ ;  /* 0x0000000400007824 */ /* 0x002fe200078e00ff */
[----:B---3--:R-:W-:-:S04]  /*00c0*/  SHF.R.S32.HI R3, RZ, 0x15, R5 ;  /* 0x00000015ff037819 */ /* 0x008fc80000011405 */
[----:B------:R-:W-:Y:S02]  /*00d0*/  LOP3.LUT R0, R0, 0x1fc, RZ, 0xc0, !PT ;  /* 0x000001fc00007812 */ /* 0x000fe400078ec0ff */
[----:B------:R-:W-:-:S03]  /*00e0*/  SGXT R3, R3, 0x1 ;  /* 0x000000010303781a */ /* 0x000fc60000000200 */
[----:B------:R-:W-:Y:S02]  /*00f0*/  IMAD R2, R5, 0x400, R0 ;  /* 0x0000040005027824 */ /* 0x000fe400078e0200 */
[----:B------:R-:W1:Y:S02]  /*0100*/  LDC.64 R4, c[0x0][0x220] ;  /* 0x00008800ff047b82 */ /* 0x000e640000000a00 */
[----:B------:R-:W-:Y:S01]  /*0110*/  IMAD.HI R25, R2, 0x66666667, RZ ;  /* 0x6666666702197827 */ /* 0x000fe200078e02ff */
[----:B------:R-:W-:-:S04]  /*0120*/  LEA.HI R0, R3, R2, RZ, 0xc ;  /* 0x0000000203007211 */ /* 0x000fc800078f60ff */
[----:B------:R-:W-:-:S05]  /*0130*/  SHF.R.S32.HI R31, RZ, 0xc, R0 ;  /* 0x0000000cff1f7819 */ /* 0x000fca0000011400 */
[----:B------:R-:W-:-:S05]  /*0140*/  IMAD.HI R6, R31, 0x66666667, RZ ;  /* 0x666666671f067827 */ /* 0x000fca00078e02ff */
[----:B------:R-:W-:-:S04]  /*0150*/  SHF.R.U32.HI R7, RZ, 0x1f, R6 ;  /* 0x0000001fff077819 */ /* 0x000fc80000011606 */
[----:B------:R-:W-:Y:S02]  /*0160*/  LEA.HI.SX32 R8, R6, R7, 0x1a ;  /* 0x0000000706087211 */ /* 0x000fe400078fd2ff */
[----:B------:R-:W-:Y:S02]  /*0170*/  SHF.R.U32.HI R6, RZ, 0x1f, R25 ;  /* 0x0000001fff067819 */ /* 0x000fe40000011619 */
[----:B------:R-:W-:Y:S01]  /*0180*/  LOP3.LUT R7, R0, 0xfffff000, RZ, 0xc0, !PT ;  /* 0xfffff00000077812 */ /* 0x000fe200078ec0ff */
[----:B------:R-:W-:Y:S01]  /*0190*/  IMAD R31, R8, -0xa0, R31 ;  /* 0xffffff60081f7824 */ /* 0x000fe200078e021f */
[----:B------:R-:W-:-:S03]  /*01a0*/  LEA.HI.SX32 R25, R25, R6, 0xe ;  /* 0x0000000619197211 */ /* 0x000fc600078f72ff */
[----:B------:R-:W-:Y:S01]  /*01b0*/  IMAD.IADD R42, R2, 0x1, -R7 ;  /* 0x00000001022a7824 */ /* 0x000fe200078e0a07 */
[C---:B------:R-:W-:Y:S01]  /*01c0*/  LOP3.LUT R18, R31.reuse, 0xffffffe0, RZ, 0xc0, !PT ;  /* 0xffffffe01f127812 */ /* 0x040fe200078ec0ff */
[----:B------:R-:W-:Y:S02]  /*01d0*/  VIADD R9, R31, 0xffffffc0 ;  /* 0xffffffc01f097836 */ /* 0x000fe40000000000 */
[----:B------:R-:W-:Y:S01]  /*01e0*/  IMAD R42, R25, 0x20000, R42 ;  /* 0x00020000192a7824 */ /* 0x000fe200078e022a */
[----:B------:R-:W-:-:S03]  /*01f0*/  ISETP.NE.AND P3, PT, R18, 0x40, PT ;  /* 0x000000401200780c */ /* 0x000fc60003f65270 */
[C---:B------:R-:W-:Y:S02]  /*0200*/  IMAD R7, R9.reuse, 0x1000, R42 ;  /* 0x0000100009077824 */ /* 0x040fe400078e022a */
[----:B-1----:R-:W-:-:S04]  /*0210*/  IMAD.WIDE R8, R9, 0x4, R4 ;  /* 0x0000000409087825 */ /* 0x002fc800078e0204 */
[----:B--2---:R-:W-:-:S04]  /*0220*/  IMAD.WIDE R6, R7, 0x4, R20 ;  /* 0x0000000407067825 */ /* 0x004fc800078e0214 */
[----:B------:R-:W2:Y:S04]  /*0230*/  @!P3 LDG.E.EL R11, desc[UR4][R8.64] ;  /* 0x00000004080bb981 */ /* 0x000ea8000c2e1900 */
[----:B------:R1:W3:Y:S01]  /*0240*/  @!P3 LDG.E.128 R12, desc[UR4][R6.64] ;  /* 0x00000004060cb981 */ /* 0x0002e2000c1e1d00 */
[----:B------:R-:W-:Y:S01]  /*0250*/  VIADD R0, R2, 0x200 ;  /* 0x0000020002007836 */ /* 0x000fe20000000000 */
[----:B------:R-:W-:Y:S02]  /*0260*/  ISETP.NE.AND P4, PT, R18, 0x60, PT ;  /* 0x000000601200780c */ /* 0x000fe40003f85270 */
[----:B------:R-:W-:Y:S01]  /*0270*/  CS2R R28, SRZ ;  /* 0x00000000001c7805 */ /* 0x000fe2000001ff00 */
[----:B------:R-:W-:Y:S01]  /*0280*/  IMAD.MOV.U32 R36, RZ, RZ, RZ ;  /* 0x000000ffff247224 */ /* 0x000fe200078e00ff */
[----:B------:R-:W-:Y:S01]  /*0290*/  LEA.HI R3, R3, R0, RZ, 0xc ;  /* 0x0000000003037211 */ /* 0x000fe200078f60ff */
[----:B------:R-:W-:-:S03]  /*02a0*/  IMAD.HI R10, R0, 0x66666667, RZ ;  /* 0x66666667000a7827 */ /* 0x000fc600078e02ff */
[----:B------:R-:W-:Y:S01]  /*02b0*/  SHF.R.S32.HI R37, RZ, 0xc, R3 ;  /* 0x0000000cff257819 */ /* 0x000fe20000011403 */
[----:B------:R-:W-:Y:S01]  /*02c0*/  IMAD.MOV.U32 R35, RZ, RZ, RZ ;  /* 0x000000ffff237224 */ /* 0x000fe200078e00ff */
[----:B------:R-:W-:Y:S01]  /*02d0*/  LOP3.LUT R3, R3, 0xfffff000, RZ, 0xc0, !PT ;  /* 0xfffff00003037812 */ /* 0x000fe200078ec0ff */
[----:B------:R-:W-:Y:S01]  /*02e0*/  IMAD.MOV.U32 R30, RZ, RZ, RZ ;  /* 0x000000ffff1e7224 */ /* 0x000fe200078e00ff */
[----:B------:R-:W-:Y:S01]  /*02f0*/  ISETP.GT.AND P5, PT, R31, 0x7f, PT ;  /* 0x0000007f1f00780c */ /* 0x000fe20003fa4270 */
[----:B------:R-:W-:Y:S01]  /*0300*/  IMAD.HI R16, R37, 0x66666667, RZ ;  /* 0x6666666725107827 */ /* 0x000fe200078e02ff */
[----:B------:R-:W-:Y:S01]  /*0310*/  CS2R R38, SRZ ;  /* 0x0000000000267805 */ /* 0x000fe2000001ff00 */
[----:B------:R-:W3:Y:S02]  /*0320*/  @!P3 LDG.E.EL R36, desc[UR4][R8.64] ;  /* 0x000000040824b981 */ /* 0x000ee4000c2e1900 */
[----:B------:R-:W-:Y:S01]  /*0330*/  IMAD.IADD R34, R0, 0x1, -R3 ;  /* 0x0000000100227824 */ /* 0x000fe200078e0a03 */
[----:B------:R-:W-:Y:S01]  /*0340*/  SHF.R.U32.HI R17, RZ, 0x1f, R16 ;  /* 0x0000001fff117819 */ /* 0x000fe20000011610 */
[----:B------:R-:W-:Y:S01]  /*0350*/  IMAD R41, R25, -0xa0000, R2 ;  /* 0xfff6000019297824 */ /* 0x000fe200078e0202 */
[----:B------:R-:W3:Y:S02]  /*0360*/  @!P3 LDG.E.EL R35, desc[UR4][R8.64] ;  /* 0x000000040823b981 */ /* 0x000ee4000c2e1900 */
[----:B------:R-:W-:-:S02]  /*0370*/  LEA.HI.SX32 R16, R16, R17, 0x1a ;  /* 0x0000001110107211 */ /* 0x000fc400078fd2ff */
[----:B------:R-:W-:Y:S01]  /*0380*/  SHF.R.U32.HI R17, RZ, 0x1f, R10 ;  /* 0x0000001fff117819 */ /* 0x000fe2000001160a */
[----:B------:R-:W-:Y:S01]  /*0390*/  IMAD.MOV.U32 R44, RZ, RZ, RZ ;  /* 0x000000ffff2c7224 */ /* 0x000fe200078e00ff */
[----:B------:R-:W3:Y:S01]  /*03a0*/  @!P3 LDG.E.EL R30, desc[UR4][R8.64] ;  /* 0x00000004081eb981 */ /* 0x000ee2000c2e1900 */
[----:B------:R-:W-:Y:S01]  /*03b0*/  IMAD R37, R16, -0xa0, R37 ;  /* 0xffffff6010257824 */ /* 0x000fe200078e0225 */
[----:B------:R-:W-:-:S03]  /*03c0*/  LEA.HI.SX32 R17, R10, R17, 0xe ;  /* 0x000000110a117211 */ /* 0x000fc600078f72ff */
[----:B------:R-:W-:Y:S02]  /*03d0*/  VIADD R3, R37, 0xffffffc0 ;  /* 0xffffffc025037836 */ /* 0x000fe40000000000 */
[----:B------:R-:W-:Y:S01]  /*03e0*/  IMAD R24, R17, -0xa0000, R0 ;  /* 0xfff6000011187824 */ /* 0x000fe200078e0200 */
[----:B------:R-:W-:Y:S01]  /*03f0*/  LOP3.LUT R0, R37, 0xffffffe0, RZ, 0xc0, !PT ;  /* 0xffffffe025007812 */ /* 0x000fe200078ec0ff */
[C---:B------:R-:W-:Y:S02]  /*0400*/  IMAD R34, R17.reuse, 0x20000, R34 ;  /* 0x0002000011227824 */ /* 0x040fe400078e0222 */
[----:B------:R-:W-:Y:S01]  /*0410*/  IMAD R24, R17, 0x40000, R24 ;  /* 0x0004000011187824 */ /* 0x000fe200078e0218 */
[C---:B------:R-:W-:Y:S01]  /*0420*/  ISETP.NE.AND P0, PT, R0.reuse, 0x40, PT ;  /* 0x000000400000780c */ /* 0x040fe20003f05270 */
[C---:B-1----:R-:W-:Y:S01]  /*0430*/  IMAD R7, R3.reuse, 0x1000, R34 ;  /* 0x0000100003077824 */ /* 0x042fe200078e0222 */
[----:B------:R-:W-:Y:S01]  /*0440*/  ISETP.NE.AND P2, PT, R0, 0x60, PT ;  /* 0x000000600000780c */ /* 0x000fe20003f45270 */
[----:B------:R-:W-:Y:S01]  /*0450*/  IMAD.WIDE R16, R3, 0x4, R4 ;  /* 0x0000000403107825 */ /* 0x000fe200078e0204 */
[----:B------:R-:W-:-:S03]  /*0460*/  CS2R R4, SRZ ;  /* 0x0000000000047805 */ /* 0x000fc6000001ff00 */
[----:B------:R-:W-:Y:S02]  /*0470*/  IMAD.MOV.U32 R3, RZ, RZ, RZ ;  /* 0x000000ffff037224 */ /* 0x000fe400078e00ff */
[----:B------:R-:W-:Y:S02]  /*0480*/  IMAD.MOV.U32 R0, RZ, RZ, RZ ;  /* 0x000000ffff007224 */ /* 0x000fe400078e00ff */
[----:B------:R-:W-:Y:S01]  /*0490*/  IMAD.WIDE R20, R7, 0x4, R20 ;  /* 0x0000000407147825 */ /* 0x000fe200078e0214 */
[----:B------:R-:W-:Y:S01]  /*04a0*/  CS2R R6, SRZ ;  /* 0x0000000000067805 */ /* 0x000fe2000001ff00 */
[----:B------:R-:W3:Y:S02]  /*04b0*/  @!P0 LDG.E.EL R29, desc[UR4][R16.64] ;  /* 0x00000004101d8981 */ /* 0x000ee4000c2e1900 */
[----:B------:R-:W-:Y:S02]  /*04c0*/  IMAD.MOV.U32 R40, RZ, RZ, RZ ;  /* 0x000000ffff287224 */ /* 0x000fe400078e00ff */
[----:B------:R-:W3:Y:S01]  /*04d0*/  @!P0 LDG.E.EL R3, desc[UR4][R16.64] ;  /* 0x0000000410038981 */ /* 0x000ee2000c2e1900 */
[----:B----4-:R-:W-:-:S03]  /*04e0*/  IMAD.WIDE R18, R31, 0x4, R32 ;  /* 0x000000041f127825 */ /* 0x010fc600078e0220 */
[----:B------:R-:W4:Y:S01]  /*04f0*/  @!P0 LDG.E.EL R0, desc[UR4][R16.64] ;  /* 0x0000000410008981 */ /* 0x000f22000c2e1900 */
[----:B------:R-:W-:-:S03]  /*0500*/  IMAD R25, R25, 0x40000, R41 ;  /* 0x0004000019197824 */ /* 0x000fc600078e0229 */
[----:B------:R5:W4:Y:S04]  /*0510*/  @!P0 LDG.E.EL R4, desc[UR4][R16.64] ;  /* 0x0000000410048981 */ /* 0x000b28000c2e1900 */
[----:B------:R-:W4:Y:S04]  /*0520*/  @!P4 LDG.E.EL R44, desc[UR4][R18.64+-0x180] ;  /* 0xfffe8004122cc981 */ /* 0x000f28000c2e1900 */
[----:B------:R-:W4:Y:S01]  /*0530*/  @!P4 LDG.E.EL R28, desc[UR4][R18.64+-0x180] ;  /* 0xfffe8004121cc981 */ /* 0x000f22000c2e1900 */
[----:B-----5:R-:W-:-:S03]  /*0540*/  IMAD.WIDE R16, R31, 0x4, R26 ;  /* 0x000000041f107825 */ /* 0x020fc600078e021a */
[----:B------:R-:W5:Y:S04]  /*0550*/  @!P4 LDG.E.EL R5, desc[UR4][R18.64+-0x180] ;  /* 0xfffe80041205c981 */ /* 0x000f68000c2e1900 */
[----:B------:R1:W5:Y:S04]  /*0560*/  @!P4 LDG.E.EL R6, desc[UR4][R18.64+-0x180] ;  /* 0xfffe80041206c981 */ /* 0x000368000c2e1900 */
[----:B------:R-:W5:Y:S04]  /*0570*/  @P5 LDG.E.EL R7, desc[UR4][R16.64+-0x200] ;  /* 0xfffe000410075981 */ /* 0x000f68000c2e1900 */
[----:B------:R-:W5:Y:S01]  /*0580*/  @P5 LDG.E.EL R38, desc[UR4][R16.64+-0x200] ;  /* 0xfffe000410265981 */ /* 0x000f62000c2e1900 */
[----:B-1----:R-:W-:-:S03]  /*0590*/  CS2R R18, SRZ ;  /* 0x0000000000127805 */ /* 0x002fc6000001ff00 */
[----:B------:R-:W5:Y:S04]  /*05a0*/  @P5 LDG.E.EL R39, desc[UR4][R16.64+-0x200] ;  /* 0xfffe000410275981 */ /* 0x000f68000c2e1900 */
[----:B------:R1:W5:Y:S02]  /*05b0*/  @P5 LDG.E.EL R40, desc[UR4][R16.64+-0x200] ;  /* 0xfffe000410285981 */ /* 0x000364000c2e1900 */
[----:B01----:R-:W-:Y:S02]  /*05c0*/  CS2R R16, SRZ ;  /* 0x0000000000107805 */ /* 0x003fe4000001ff00 */
[----:B--2---:R-:W-:Y:S02]  /*05d0*/  SEL R45, R11, RZ, !P3 ;  /* 0x000000ff0b2d7207 */ /* 0x004fe40005800000 */
[----:B---3--:R-:W-:Y:S01]  /*05e0*/  SEL R43, R12, RZ, !P3 ;  /* 0x000000ff0c2b7207 */ /* 0x008fe20005800000 */
[----:B------:R-:W-:-:S03]  /*05f0*/  IMAD R12, R31, 0x1000, R42 ;  /* 0x000010001f0c7824 */ /* 0x000fc600078e022a */
[C---:B------:R-:W-:Y:S01]  /*0600*/  FSETP.GEU.AND P6, PT, R43.reuse, -R45, PT ;  /* 0x8000002d2b00720b */ /* 0x040fe20003fce000 */
[----:B------:R-:W-:Y:S01]  /*0610*/  FADD R41, R43, R45 ;  /* 0x0000002d2b297221 */ /* 0x000fe20000000000 */
[----:B------:R-:W-:-:S04]  /*0620*/  VIADD R43, R12, 0xfffa0000 ;  /* 0xfffa00000c2b7836 */ /* 0x000fc80000000000 */
[----:B------:R-:W-:-:S05]  /*0630*/  IMAD.WIDE R42, R43, 0x4, R22 ;  /* 0x000000042b2a7825 */ /* 0x000fca00078e0216 */
[----:B------:R-:W2:Y:S01]  /*0640*/  @!P4 LDG.E.128 R16, desc[UR4][R42.64] ;  /* 0x000000042a10c981 */ /* 0x000ea2000c1e1d00 */
[----:B------:R-:W-:Y:S01]  /*0650*/  CS2R R8, SRZ ;  /* 0x0000000000087805 */ /* 0x000fe2000001ff00 */
[----:B------:R-:W-:Y:S02]  /*0660*/  IMAD.MOV.U32 R10, RZ, RZ, RZ ;  /* 0x000000ffff0a7224 */ /* 0x000fe400078e00ff */
[----:B------:R-:W-:-:S06]  /*0670*/  IMAD.MOV.U32 R11, RZ, RZ, RZ ;  /* 0x000000ffff0b7224 */ /* 0x000fcc00078e00ff */
[----:B------:R0:W3:Y:S02]  /*0680*/  @!P0 LDG.E.128 R8, desc[UR4][R20.64] ;  /* 0x0000000414088981 */ /* 0x0000e4000c1e1d00 */
[----:B0-----:R-:W0:Y:S01]  /*0690*/  LDC.64 R20, c[0x0][0x238] ;  /* 0x00008e00ff147b82 */ /* 0x001e220000000a00 */
[----:B------:R-:W-:Y:S01]  /*06a0*/  VIADD R43, R12, 0xfff80000 ;  /* 0xfff800000c2b7836 */ /* 0x000fe20000000000 */
[----:B----4-:R-:W-:Y:S02]  /*06b0*/  SEL R45, R44, RZ, !P4 ;  /* 0x000000ff2c2d7207 */ /* 0x010fe40006000000 */
[----:B------:R-:W-:Y:S01]  /*06c0*/  SEL R44, R28, RZ, !P4 ;  /* 0x000000ff1c2c7207 */ /* 0x000fe20006000000 */
[----:B0-----:R-:W-:Y:S01]  /*06d0*/  IMAD.WIDE R42, R43, 0x4, R20 ;  /* 0x000000042b2a7825 */ /* 0x001fe200078e0214 */
[----:B--2---:R-:W-:Y:S02]  /*06e0*/  SEL R16, R16, RZ, !P4 ;  /* 0x000000ff10107207 */ /* 0x004fe40006000000 */
[----:B------:R-:W-:-:S02]  /*06f0*/  SEL R17, R17, RZ, !P4 ;  /* 0x000000ff11117207 */ /* 0x000fc40006000000 */
[C---:B------:R-:W-:Y:S01]  /*0700*/  FSETP.GEU.AND P1, PT, R16.reuse, -R45, PT ;  /* 0x8000002d1000720b */ /* 0x040fe20003f2e000 */
[----:B------:R-:W-:Y:S01]  /*0710*/  FADD R16, R16, R45 ;  /* 0x0000002d10107221 */ /* 0x000fe20000000000 */
[----:B------:R-:W-:-:S04]  /*0720*/  SEL R18, R18, RZ, !P4 ;  /* 0x000000ff12127207 */ /* 0x000fc80006000000 */
[----:B------:R-:W-:Y:S01]  /*0730*/  FSEL R28, R16, RZ, P1 ;  /* 0x000000ff101c7208 */ /* 0x000fe20000800000 */
[C---:B------:R-:W-:Y:S01]  /*0740*/  FADD R16, R17.reuse, R44 ;  /* 0x0000002c11107221 */ /* 0x040fe20000000000 */
[----:B------:R-:W-:Y:S02]  /*0750*/  FSETP.GEU.AND P1, PT, R17, -R44, PT ;  /* 0x8000002c1100720b */ /* 0x000fe40003f2e000 */
[----:B-----5:R-:W-:Y:S02]  /*0760*/  SEL R17, R5, RZ, !P4 ;  /* 0x000000ff05117207 */ /* 0x020fe40006000000 */
[----:B------:R-:W-:Y:S02]  /*0770*/  FSEL R5, R16, RZ, P1 ;  /* 0x000000ff10057208 */ /* 0x000fe40000800000 */
[C---:B------:R-:W-:Y:S01]  /*0780*/  FSETP.GEU.AND P1, PT, R18.reuse, -R17, PT ;  /* 0x800000111200720b */ /* 0x040fe20003f2e000 */
[----:B------:R-:W-:Y:S01]  /*0790*/  FADD R16, R18, R17 ;  /* 0x0000001112107221 */ /* 0x000fe20000000000 */
[----:B------:R-:W-:-:S02]  /*07a0*/  SEL R19, R19, RZ, !P4 ;  /* 0x000000ff13137207 */ /* 0x000fc40006000000 */
[----:B------:R-:W-:Y:S02]  /*07b0*/  SEL R44, R6, RZ, !P4 ;  /* 0x000000ff062c7207 */ /* 0x000fe40006000000 */
[----:B------:R-:W-:Y:S02]  /*07c0*/  FSEL R6, R16, RZ, P1 ;  /* 0x000000ff10067208 */ /* 0x000fe40000800000 */
[C---:B------:R-:W-:Y:S01]  /*07d0*/  FSETP.GEU.AND P1, PT, R19.reuse, -R44, PT ;  /* 0x8000002c1300720b */ /* 0x040fe20003f2e000 */
[----:B------:R-:W-:Y:S01]  /*07e0*/  FADD R44, R19, R44 ;  /* 0x0000002c132c7221 */ /* 0x000fe20000000000 */
[----:B------:R-:W-:Y:S02]  /*07f0*/  CS2R R16, SRZ ;  /* 0x0000000000107805 */ /* 0x000fe4000001ff00 */
[----:B------:R-:W-:-:S06]  /*0800*/  CS2R R18, SRZ ;  /* 0x0000000000127805 */ /* 0x000fcc000001ff00 */
[----:B------:R-:W2:Y:S01]  /*0810*/  @P5 LDG.E.128 R16, desc[UR4][R42.64] ;  /* 0x000000042a105981 */ /* 0x000ea2000c1e1d00 */
[----:B------:R-:W-:Y:S02]  /*0820*/  SEL R45, R7, RZ, P5 ;  /* 0x000000ff072d7207 */ /* 0x000fe40002800000 */
[----:B------:R-:W-:Y:S02]  /*0830*/  FSEL R7, R44, RZ, P1 ;  /* 0x000000ff2c077208 */ /* 0x000fe40000800000 */
[----:B------:R-:W-:Y:S02]  /*0840*/  SEL R38, R38, RZ, P5 ;  /* 0x000000ff26267207 */ /* 0x000fe40002800000 */
[----:B------:R-:W-:Y:S02]  /*0850*/  SEL R39, R39, RZ, P5 ;  /* 0x000000ff27277207 */ /* 0x000fe40002800000 */
[----:B------:R-:W-:Y:S02]  /*0860*/  SEL R40, R40, RZ, P5 ;  /* 0x000000ff28287207 */ /* 0x000fe40002800000 */
[----:B------:R-:W-:-:S02]  /*0870*/  SEL R13, R13, RZ, !P3 ;  /* 0x000000ff0d0d7207 */ /* 0x000fc40005800000 */
[----:B------:R-:W-:Y:S02]  /*0880*/  SEL R36, R36, RZ, !P3 ;  /* 0x000000ff24247207 */ /* 0x000fe40005800000 */
[----:B------:R-:W-:Y:S02]  /*0890*/  SEL R14, R14, RZ, !P3 ;  /* 0x000000ff0e0e7207 */ /* 0x000fe40005800000 */
[----:B------:R-:W-:Y:S02]  /*08a0*/  SEL R35, R35, RZ, !P3 ;  /* 0x000000ff23237207 */ /* 0x000fe40005800000 */
[----:B------:R-:W-:Y:S02]  /*08b0*/  SEL R15, R15, RZ, !P3 ;  /* 0x000000ff0f0f7207 */ /* 0x000fe40005800000 */
[----:B------:R-:W-:Y:S02]  /*08c0*/  SEL R30, R30, RZ, !P3 ;  /* 0x000000ff1e1e7207 */ /* 0x000fe40005800000 */
[----:B------:R-:W-:-:S02]  /*08d0*/  FSEL R41, R41, RZ, P6 ;  /* 0x000000ff29297208 */ /* 0x000fc40003000000 */
[----:B------:R-:W-:Y:S02]  /*08e0*/  FSETP.GEU.AND P6, PT, R15, -R30, PT ;  /* 0x8000001e0f00720b */ /* 0x000fe40003fce000 */
[----:B--2---:R-:W-:Y:S02]  /*08f0*/  SEL R16, R16, RZ, P5 ;  /* 0x000000ff10107207 */ /* 0x004fe40002800000 */
[----:B------:R-:W-:Y:S02]  /*0900*/  SEL R17, R17, RZ, P5 ;  /* 0x000000ff11117207 */ /* 0x000fe40002800000 */
[C---:B------:R-:W-:Y:S01]  /*0910*/  FSETP.GEU.AND P1, PT, R16.reuse, -R45, PT ;  /* 0x8000002d1000720b */ /* 0x040fe20003f2e000 */
[----:B------:R-:W-:Y:S01]  /*0920*/  FADD R12, R16, R45 ;  /* 0x0000002d100c7221 */ /* 0x000fe20000000000 */
[----:B------:R-:W-:Y:S01]  /*0930*/  SEL R18, R18, RZ, P5 ;  /* 0x000000ff12127207 */ /* 0x000fe20002800000 */
[----:B------:R-:W-:-:S03]  /*0940*/  FADD R16, R17, R38 ;  /* 0x0000002611107221 */ /* 0x000fc60000000000 */
[----:B------:R-:W-:Y:S02]  /*0950*/  FSEL R12, R12, RZ, P1 ;  /* 0x000000ff0c0c7208 */ /* 0x000fe40000800000 */
[----:B------:R-:W-:Y:S01]  /*0960*/  FSETP.GEU.AND P1, PT, R17, -R38, PT ;  /* 0x800000261100720b */ /* 0x000fe20003f2e000 */
[----:B------:R-:W-:Y:S01]  /*0970*/  FADD R17, R18, R39 ;  /* 0x0000002712117221 */ /* 0x000fe20000000000 */
[----:B------:R-:W-:Y:S02]  /*0980*/  SEL R19, R19, RZ, P5 ;  /* 0x000000ff13137207 */ /* 0x000fe40002800000 */
[----:B------:R-:W-:Y:S02]  /*0990*/  FSEL R16, R16, RZ, P1 ;  /* 0x000000ff10107208 */ /* 0x000fe40000800000 */
[----:B------:R-:W-:Y:S01]  /*09a0*/  FSETP.GEU.AND P1, PT, R18, -R39, PT ;  /* 0x800000271200720b */ /* 0x000fe20003f2e000 */
[----:B------:R-:W-:-:S03]  /*09b0*/  FADD R18, R19, R40 ;  /* 0x0000002813127221 */ /* 0x000fc60000000000 */
[----:B------:R-:W-:Y:S02]  /*09c0*/  FSEL R17, R17, RZ, P1 ;  /* 0x000000ff11117208 */ /* 0x000fe40000800000 */
[----:B------:R-:W-:-:S04]  /*09d0*/  FSETP.GEU.AND P1, PT, R19, -R40, PT ;  /* 0x800000281300720b */ /* 0x000fc80003f2e000 */
[----:B------:R-:W-:Y:S02]  /*09e0*/  FSEL R18, R18, RZ, P1 ;  /* 0x000000ff12127208 */ /* 0x000fe40000800000 */
[----:B------:R-:W-:Y:S01]  /*09f0*/  @P4 FSEL R28, R12, RZ, P5 ;  /* 0x000000ff0c1c4208 */ /* 0x000fe20002800000 */
[----:B------:R-:W-:Y:S01]  /*0a00*/  FADD R12, R13, R36 ;  /* 0x000000240d0c7221 */ /* 0x000fe20000000000 */
[----:B------:R-:W-:Y:S02]  /*0a10*/  @P4 FSEL R5, R16, RZ, P5 ;  /* 0x000000ff10054208 */ /* 0x000fe40002800000 */
[----:B------:R-:W-:Y:S02]  /*0a20*/  @P4 FSEL R6, R17, RZ, P5 ;  /* 0x000000ff11064208 */ /* 0x000fe40002800000 */
[----:B------:R-:W-:Y:S02]  /*0a30*/  @P4 FSEL R7, R18, RZ, P5 ;  /* 0x000000ff12074208 */ /* 0x000fe40002800000 */
[----:B------:R-:W-:-:S02]  /*0a40*/  FSETP.GEU.AND P4, PT, R13, -R36, PT ;  /* 0x800000240d00720b */ /* 0x000fc40003f8e000 */
[----:B------:R-:W-:Y:S02]  /*0a50*/  SEL R16, R29, RZ, !P0 ;  /* 0x000000ff1d107207 */ /* 0x000fe40004000000 */
[----:B---3--:R-:W-:Y:S02]  /*0a60*/  SEL R29, R8, RZ, !P0 ;  /* 0x000000ff081d7207 */ /* 0x008fe40004000000 */
[----:B------:R-:W-:Y:S02]  /*0a70*/  FSEL R8, R12, RZ, P4 ;  /* 0x000000ff0c087208 */ /* 0x000fe40002000000 */
[C---:B------:R-:W-:Y:S01]  /*0a80*/  FSETP.GEU.AND P4, PT, R29.reuse, -R16, PT ;  /* 0x800000101d00720b */ /* 0x040fe20003f8e000 */
[----:B------:R-:W-:Y:S01]  /*0a90*/  FADD R29, R29, R16 ;  /* 0x000000101d1d7221 */ /* 0x000fe20000000000 */
[----:B------:R-:W-:Y:S01]  /*0aa0*/  IMAD.WIDE R16, R37, 0x4, R26 ;  /* 0x0000000425107825 */ /* 0x000fe200078e021a */
[C---:B------:R-:W-:Y:S01]  /*0ab0*/  FSETP.GEU.AND P5, PT, R14.reuse, -R35, PT ;  /* 0x800000230e00720b */ /* 0x040fe20003fae000 */
[----:B------:R-:W0:Y:S02]  /*0ac0*/  LDC.64 R26, c[0x0][0x210] ;  /* 0x00008400ff1a7b82 */ /* 0x000e240000000a00 */
[----:B------:R-:W-:Y:S01]  /*0ad0*/  FADD R35, R14, R35 ;  /* 0x000000230e237221 */ /* 0x000fe20000000000 */
[----:B------:R-:W-:Y:S01]  /*0ae0*/  ISETP.GE.AND P1, PT, R31, 0x40, PT ;  /* 0x000000401f00780c */ /* 0x000fe20003f26270 */
[----:B------:R-:W-:Y:S01]  /*0af0*/  FADD R14, R15, R30 ;  /* 0x0000001e0f0e7221 */ /* 0x000fe20000000000 */
[----:B------:R-:W-:Y:S01]  /*0b00*/  IMAD.WIDE R12, R37, 0x4, R32 ;  /* 0x00000004250c7825 */ /* 0x000fe200078e0220 */
[----:B------:R-:W-:-:S02]  /*0b10*/  CS2R R30, SRZ ;  /* 0x00000000001e7805 */ /* 0x000fc4000001ff00 */
[----:B------:R-:W-:Y:S01]  /*0b20*/  CS2R R32, SRZ ;  /* 0x0000000000207805 */ /* 0x000fe2000001ff00 */
[----:B------:R-:W-:-:S03]  /*0b30*/  IMAD R18, R37, 0x1000, R34 ;  /* 0x0000100025127824 */ /* 0x000fc600078e0222 */
[----:B------:R-:W2:Y:S04]  /*0b40*/  @!P2 LDG.E.EL R30, desc[UR4][R12.64+-0x180] ;  /* 0xfffe80040c1ea981 */ /* 0x000ea8000c2e1900 */
[----:B------:R-:W3:Y:S04]  /*0b50*/  @!P2 LDG.E.EL R31, desc[UR4][R12.64+-0x180] ;  /* 0xfffe80040c1fa981 */ /* 0x000ee8000c2e1900 */
[----:B------:R-:W4:Y:S04]  /*0b60*/  @!P2 LDG.E.EL R32, desc[UR4][R12.64+-0x180] ;  /* 0xfffe80040c20a981 */ /* 0x000f28000c2e1900 */
[----:B------:R1:W5:Y:S01]  /*0b70*/  @!P2 LDG.E.EL R33, desc[UR4][R12.64+-0x180] ;  /* 0xfffe80040c21a981 */ /* 0x000362000c2e1900 */
[----:B------:R-:W-:-:S02]  /*0b80*/  FSEL R34, R14, RZ, P6 ;  /* 0x000000ff0e227208 */ /* 0x000fc40003000000 */
[----:B------:R-:W-:Y:S01]  /*0b90*/  CS2R R14, SRZ ;  /* 0x00000000000e7805 */ /* 0x000fe2000001ff00 */
[C---:B------:R-:W-:Y:S02]  /*0ba0*/  VIADD R43, R18.reuse, 0xfff80000 ;  /* 0xfff80000122b7836 */ /* 0x040fe40000000000 */
[----:B-1----:R-:W-:-:S04]  /*0bb0*/  VIADD R13, R18, 0xfffa0000 ;  /* 0xfffa0000120d7836 */ /* 0x002fc80000000000 */
[----:B------:R-:W-:Y:S01]  /*0bc0*/  IMAD.WIDE R22, R13, 0x4, R22 ;  /* 0x000000040d167825 */ /* 0x000fe200078e0216 */
[----:B------:R-:W-:Y:S02]  /*0bd0*/  CS2R R12, SRZ ;  /* 0x00000000000c7805 */ /* 0x000fe4000001ff00 */
[----:B------:R-:W-:Y:S01]  /*0be0*/  FSEL R35, R35, RZ, P5 ;  /* 0x000000ff23237208 */ /* 0x000fe20002800000 */
[----:B------:R-:W-:Y:S01]  /*0bf0*/  IMAD.WIDE R42, R43, 0x4, R20 ;  /* 0x000000042b2a7825 */ /* 0x000fe200078e0214 */
[----:B------:R-:W-:Y:S02]  /*0c00*/  ISETP.GT.AND P5, PT, R37, 0x7f, PT ;  /* 0x0000007f2500780c */ /* 0x000fe40003fa4270 */
[----:B------:R-:W-:Y:S01]  /*0c10*/  CS2R R20, SRZ ;  /* 0x0000000000147805 */ /* 0x000fe2000001ff00 */
[----:B------:R1:W2:Y:S01]  /*0c20*/  @!P2 LDG.E.128 R12, desc[UR4][R22.64] ;  /* 0x00000004160ca981 */ /* 0x0002a2000c1e1d00 */
[----:B0-----:R-:W-:Y:S01]  /*0c30*/  IMAD.WIDE R44, R25, 0x4, R26 ;  /* 0x00000004192c7825 */ /* 0x001fe200078e021a */
[----:B------:R-:W-:-:S02]  /*0c40*/  ISETP.GE.AND P6, PT, R37, 0x40, PT ;  /* 0x000000402500780c */ /* 0x000fc40003fc6270 */
[----:B------:R-:W-:Y:S02]  /*0c50*/  CS2R R36, SRZ ;  /* 0x0000000000247805 */ /* 0x000fe4000001ff00 */
[----:B-1----:R-:W-:Y:S02]  /*0c60*/  CS2R R22, SRZ ;  /* 0x0000000000167805 */ /* 0x002fe4000001ff00 */
[----:B------:R-:W-:Y:S02]  /*0c70*/  CS2R R38, SRZ ;  /* 0x0000000000267805 */ /* 0x000fe4000001ff00 */
[----:B------:R-:W3:Y:S04]  /*0c80*/  @P5 LDG.E.EL R36, desc[UR4][R16.64+-0x200] ;  /* 0xfffe000410245981 */ /* 0x000ee8000c2e1900 */
[----:B------:R-:W3:Y:S01]  /*0c90*/  @!P1 LDG.E.128 R20, desc[UR4][R44.64] ;  /* 0x000000042c149981 */ /* 0x000ee2000c1e1d00 */
[----:B------:R-:W-:-:S03]  /*0ca0*/  CS2R R18, SRZ ;  /* 0x0000000000127805 */ /* 0x000fc6000001ff00 */
[----:B------:R-:W4:Y:S04]  /*0cb0*/  @P5 LDG.E.EL R37, desc[UR4][R16.64+-0x200] ;  /* 0xfffe000410255981 */ /* 0x000f28000c2e1900 */
[----:B------:R-:W4:Y:S04]  /*0cc0*/  @P5 LDG.E.EL R38, desc[UR4][R16.64+-0x200] ;  /* 0xfffe000410265981 */ /* 0x000f28000c2e1900 */
[----:B------:R0:W4:Y:S02]  /*0cd0*/  @P5 LDG.E.EL R39, desc[UR4][R16.64+-0x200] ;  /* 0xfffe000410275981 */ /* 0x000124000c2e1900 */
[----:B0-----:R-:W-:-:S06]  /*0ce0*/  CS2R R16, SRZ ;  /* 0x0000000000107805 */ /* 0x001fcc000001ff00 */
[----:B------:R0:W5:Y:S02]  /*0cf0*/  @P5 LDG.E.128 R16, desc[UR4][R42.64] ;  /* 0x000000042a105981 */ /* 0x000164000c1e1d00 */
[----:B0-----:R-:W-:Y:S01]  /*0d00*/  IMAD.WIDE R42, R24, 0x4, R26 ;  /* 0x00000004182a7825 */ /* 0x001fe200078e021a */
[----:B------:R-:W-:Y:S02]  /*0d10*/  CS2R R24, SRZ ;  /* 0x0000000000187805 */ /* 0x000fe4000001ff00 */
[----:B------:R-:W-:-:S06]  /*0d20*/  CS2R R26, SRZ ;  /* 0x00000000001a7805 */ /* 0x000fcc000001ff00 */
[----:B------:R-:W5:Y:S01]  /*0d30*/  @!P6 LDG.E.128 R24, desc[UR4][R42.64] ;  /* 0x000000042a18e981 */ /* 0x000f62000c1e1d00 */
[----:B------:R-:W-:Y:S02]  /*0d40*/  SEL R9, R9, RZ, !P0 ;  /* 0x000000ff09097207 */ /* 0x000fe40004000000 */
[----:B------:R-:W-:Y:S02]  /*0d50*/  SEL R10, R10, RZ, !P0 ;  /* 0x000000ff0a0a7207 */ /* 0x000fe40004000000 */
[----:B------:R-:W-:Y:S02]  /*0d60*/  SEL R11, R11, RZ, !P0 ;  /* 0x000000ff0b0b7207 */ /* 0x000fe40004000000 */
[----:B------:R-:W-:Y:S02]  /*0d70*/  SEL R4, R4, RZ, !P0 ;  /* 0x000000ff04047207 */ /* 0x000fe40004000000 */
[----:B--2---:R-:W-:Y:S02]  /*0d80*/  SEL R12, R12, RZ, !P2 ;  /* 0x000000ff0c0c7207 */ /* 0x004fe40005000000 */
[----:B------:R-:W-:-:S02]  /*0d90*/  SEL R14, R14, RZ, !P2 ;  /* 0x000000ff0e0e7207 */ /* 0x000fc40005000000 */
[----:B------:R-:W-:Y:S02]  /*0da0*/  SEL R13, R13, RZ, !P2 ;  /* 0x000000ff0d0d7207 */ /* 0x000fe40005000000 */
[----:B---3--:R-:W-:Y:S02]  /*0db0*/  SEL R21, R21, RZ, !P1 ;  /* 0x000000ff15157207 */ /* 0x008fe40004800000 */
[----:B------:R-:W-:Y:S02]  /*0dc0*/  @P1 FSEL R21, R8, R5, !P3 ;  /* 0x0000000508151208 */ /* 0x000fe40005800000 */
[----:B------:R-:W-:Y:S02]  /*0dd0*/  SEL R5, R30, RZ, !P2 ;  /* 0x000000ff1e057207 */ /* 0x000fe40005000000 */
[----:B------:R-:W-:Y:S02]  /*0de0*/  SEL R20, R20, RZ, !P1 ;  /* 0x000000ff14147207 */ /* 0x000fe40004800000 */
[----:B------:R-:W-:-:S02]  /*0df0*/  SEL R22, R22, RZ, !P1 ;  /* 0x000000ff16167207 */ /* 0x000fc40004800000 */
[----:B------:R-:W-:Y:S02]  /*0e00*/  SEL R23, R23, RZ, !P1 ;  /* 0x000000ff17177207 */ /* 0x000fe40004800000 */
[----:B------:R-:W-:Y:S02]  /*0e10*/  @P1 FSEL R20, R41, R28, !P3 ;  /* 0x0000001c29141208 */ /* 0x000fe40005800000 */
[----:B------:R-:W-:Y:S02]  /*0e20*/  @P1 FSEL R22, R35, R6, !P3 ;  /* 0x0000000623161208 */ /* 0x000fe40005800000 */
[----:B------:R-:W-:Y:S02]  /*0e30*/  @P1 FSEL R23, R34, R7, !P3 ;  /* 0x0000000722171208 */ /* 0x000fe40005800000 */
[C---:B------:R-:W-:Y:S01]  /*0e40*/  FSETP.GEU.AND P3, PT, R12.reuse, -R5, PT ;  /* 0x800000050c00720b */ /* 0x040fe20003f6e000 */
[----:B------:R-:W-:Y:S01]  /*0e50*/  FADD R5, R12, R5 ;  /* 0x000000050c057221 */ /* 0x000fe20000000000 */
[----:B----4-:R-:W-:-:S02]  /*0e60*/  SEL R7, R32, RZ, !P2 ;  /* 0x000000ff20077207 */ /* 0x010fc40005000000 */
[----:B------:R-:W-:Y:S02]  /*0e70*/  SEL R8, R31, RZ, !P2 ;  /* 0x000000ff1f087207 */ /* 0x000fe40005000000 */
[----:B------:R-:W-:Y:S01]  /*0e80*/  FSEL R5, R5, RZ, P3 ;  /* 0x000000ff05057208 */ /* 0x000fe20001800000 */
[C---:B------:R-:W-:Y:S01]  /*0e90*/  FADD R12, R14.reuse, R7 ;  /* 0x000000070e0c7221 */ /* 0x040fe20000000000 */
[----:B------:R-:W-:Y:S02]  /*0ea0*/  FSETP.GEU.AND P3, PT, R14, -R7, PT ;  /* 0x800000070e00720b */ /* 0x000fe40003f6e000 */
[C---:B------:R-:W-:Y:S01]  /*0eb0*/  FSETP.GEU.AND P1, PT, R13.reuse, -R8, PT ;  /* 0x800000080d00720b */ /* 0x040fe20003f2e000 */
[----:B------:R-:W-:Y:S01]  /*0ec0*/  FADD R8, R13, R8 ;  /* 0x000000080d087221 */ /* 0x000fe20000000000 */
[----:B------:R-:W-:Y:S02]  /*0ed0*/  SEL R7, R36, RZ, P5 ;  /* 0x000000ff24077207 */ /* 0x000fe40002800000 */
[----:B-----5:R-:W-:-:S02]  /*0ee0*/  SEL R16, R16, RZ, P5 ;  /* 0x000000ff10107207 */ /* 0x020fc40002800000 */
[----:B------:R-:W-:Y:S02]  /*0ef0*/  SEL R15, R15, RZ, !P2 ;  /* 0x000000ff0f0f7207 */ /* 0x000fe40005000000 */
[----:B------:R-:W-:Y:S01]  /*0f00*/  SEL R6, R33, RZ, !P2 ;  /* 0x000000ff21067207 */ /* 0x000fe20005000000 */
[----:B------:R-:W-:Y:S01]  /*0f10*/  FADD R14, R16, R7 ;  /* 0x00000007100e7221 */ /* 0x000fe20000000000 */
[----:B------:R-:W-:Y:S02]  /*0f20*/  FSEL R12, R12, RZ, P3 ;  /* 0x000000ff0c0c7208 */ /* 0x000fe40001800000 */
[----:B------:R-:W-:Y:S01]  /*0f30*/  FSETP.GEU.AND P3, PT, R16, -R7, PT ;  /* 0x800000071000720b */ /* 0x000fe20003f6e000 */
[----:B------:R-:W-:Y:S01]  /*0f40*/  FADD R13, R15, R6 ;  /* 0x000000060f0d7221 */ /* 0x000fe20000000000 */
[----:B------:R-:W-:Y:S02]  /*0f50*/  FSEL R8, R8, RZ, P1 ;  /* 0x000000ff08087208 */ /* 0x000fe40000800000 */
[----:B------:R-:W-:-:S02]  /*0f60*/  SEL R17, R17, RZ, P5 ;  /* 0x000000ff11117207 */ /* 0x000fc40002800000 */
[----:B------:R-:W-:Y:S02]  /*0f70*/  SEL R16, R37, RZ, P5 ;  /* 0x000000ff25107207 */ /* 0x000fe40002800000 */
[----:B------:R-:W-:Y:S02]  /*0f80*/  FSETP.GEU.AND P1, PT, R15, -R6, PT ;  /* 0x800000060f00720b */ /* 0x000fe40003f2e000 */
[----:B------:R-:W-:Y:S01]  /*0f90*/  SEL R28, R19, RZ, P5 ;  /* 0x000000ff131c7207 */ /* 0x000fe20002800000 */
[----:B------:R-:W-:Y:S01]  /*0fa0*/  FADD R15, R17, R16 ;  /* 0x00000010110f7221 */ /* 0x000fe20000000000 */
[----:B------:R-:W-:Y:S01]  /*0fb0*/  FSEL R13, R13, RZ, P1 ;  /* 0x000000ff0d0d7208 */ /* 0x000fe20000800000 */
[----:B------:R-:W0:Y:S01]  /*0fc0*/  LDC.64 R6, c[0x0][0x248] ;  /* 0x00009200ff067b82 */ /* 0x000e220000000a00 */
[----:B------:R-:W-:Y:S02]  /*0fd0*/  FSETP.GEU.AND P1, PT, R17, -R16, PT ;  /* 0x800000101100720b */ /* 0x000fe40003f2e000 */
[----:B------:R-:W-:-:S02]  /*0fe0*/  SEL R18, R18, RZ, P5 ;  /* 0x000000ff12127207 */ /* 0x000fc40002800000 */
[----:B------:R-:W-:Y:S02]  /*0ff0*/  SEL R19, R38, RZ, P5 ;  /* 0x000000ff26137207 */ /* 0x000fe40002800000 */
[----:B------:R-:W-:Y:S02]  /*1000*/  SEL R39, R39, RZ, P5 ;  /* 0x000000ff27277207 */ /* 0x000fe40002800000 */
[----:B------:R-:W-:Y:S02]  /*1010*/  FSEL R15, R15, RZ, P1 ;  /* 0x000000ff0f0f7208 */ /* 0x000fe40000800000 */
[----:B------:R-:W-:Y:S01]  /*1020*/  FSEL R16, R14, RZ, P3 ;  /* 0x000000ff0e107208 */ /* 0x000fe20001800000 */
[----:B------:R-:W-:Y:S01]  /*1030*/  FADD R14, R18, R19 ;  /* 0x00000013120e7221 */ /* 0x000fe20000000000 */
[C---:B------:R-:W-:Y:S01]  /*1040*/  FSETP.GEU.AND P1, PT, R28.reuse, -R39, PT ;  /* 0x800000271c00720b */ /* 0x040fe20003f2e000 */
[----:B------:R-:W-:Y:S01]  /*1050*/  FADD R39, R28, R39 ;  /* 0x000000271c277221 */ /* 0x000fe20000000000 */
[----:B------:R-:W-:-:S02]  /*1060*/  FSETP.GEU.AND P3, PT, R18, -R19, PT ;  /* 0x800000131200720b */ /* 0x000fc40003f6e000 */
[----:B------:R-:W-:Y:S02]  /*1070*/  SEL R18, R3, RZ, !P0 ;  /* 0x000000ff03127207 */ /* 0x000fe40004000000 */
[----:B------:R-:W-:Y:S02]  /*1080*/  FSEL R14, R14, RZ, P3 ;  /* 0x000000ff0e0e7208 */ /* 0x000fe40001800000 */
[----:B------:R-:W-:Y:S02]  /*1090*/  FSEL R39, R39, RZ, P1 ;  /* 0x000000ff27277208 */ /* 0x000fe40000800000 */
[----:B------:R-:W-:Y:S02]  /*10a0*/  SEL R3, R0, RZ, !P0 ;  /* 0x000000ff00037207 */ /* 0x000fe40004000000 */
[----:B------:R-:W-:Y:S02]  /*10b0*/  @P2 FSEL R5, R16, RZ, P5 ;  /* 0x000000ff10052208 */ /* 0x000fe40002800000 */
[----:B------:R-:W-:-:S02]  /*10c0*/  @P2 FSEL R8, R15, RZ, P5 ;  /* 0x000000ff0f082208 */ /* 0x000fc40002800000 */
[----:B------:R-:W-:Y:S02]  /*10d0*/  @P2 FSEL R12, R14, RZ, P5 ;  /* 0x000000ff0e0c2208 */ /* 0x000fe40002800000 */
[----:B------:R-:W-:Y:S02]  /*10e0*/  @P2 FSEL R13, R39, RZ, P5 ;  /* 0x000000ff270d2208 */ /* 0x000fe40002800000 */
[C---:B------:R-:W-:Y:S01]  /*10f0*/  FSETP.GEU.AND P3, PT, R9.reuse, -R18, PT ;  /* 0x800000120900720b */ /* 0x040fe20003f6e000 */
[----:B------:R-:W-:Y:S01]  /*1100*/  FADD R9, R9, R18 ;  /* 0x0000001209097221 */ /* 0x000fe20000000000 */
[C---:B------:R-:W-:Y:S01]  /*1110*/  FSETP.GEU.AND P1, PT, R10.reuse, -R3, PT ;  /* 0x800000030a00720b */ /* 0x040fe20003f2e000 */
[----:B------:R-:W-:Y:S01]  /*1120*/  FADD R10, R10, R3 ;  /* 0x000000030a0a7221 */ /* 0x000fe20000000000 */
[C---:B------:R-:W-:Y:S01]  /*1130*/  FSETP.GEU.AND P2, PT, R11.reuse, -R4, PT ;  /* 0x800000040b00720b */ /* 0x040fe20003f4e000 */
[----:B------:R-:W-:Y:S01]  /*1140*/  FADD R4, R11, R4 ;  /* 0x000000040b047221 */ /* 0x000fe20000000000 */
[----:B------:R-:W-:-:S02]  /*1150*/  FSEL R0, R29, RZ, P4 ;  /* 0x000000ff1d007208 */ /* 0x000fc40002000000 */
[----:B------:R-:W-:Y:S02]  /*1160*/  FSEL R9, R9, RZ, P3 ;  /* 0x000000ff09097208 */ /* 0x000fe40001800000 */
[----:B------:R-:W-:Y:S02]  /*1170*/  FSEL R3, R10, RZ, P1 ;  /* 0x000000ff0a037208 */ /* 0x000fe40000800000 */
[----:B------:R-:W-:Y:S01]  /*1180*/  FSEL R4, R4, RZ, P2 ;  /* 0x000000ff04047208 */ /* 0x000fe20001000000 */
[----:B0-----:R-:W-:Y:S01]  /*1190*/  IMAD.WIDE R6, R2, 0x4, R6 ;  /* 0x0000000402067825 */ /* 0x001fe200078e0206 */
[----:B------:R-:W-:Y:S02]  /*11a0*/  SEL R24, R24, RZ, !P6 ;  /* 0x000000ff18187207 */ /* 0x000fe40007000000 */
[----:B------:R-:W-:Y:S02]  /*11b0*/  SEL R25, R25, RZ, !P6 ;  /* 0x000000ff19197207 */ /* 0x000fe40007000000 */
[----:B------:R-:W-:-:S02]  /*11c0*/  SEL R26, R26, RZ, !P6 ;  /* 0x000000ff1a1a7207 */ /* 0x000fc40007000000 */
[----:B------:R-:W-:Y:S02]  /*11d0*/  SEL R27, R27, RZ, !P6 ;  /* 0x000000ff1b1b7207 */ /* 0x000fe40007000000 */
[----:B------:R-:W-:Y:S02]  /*11e0*/  @P6 FSEL R24, R0, R5, !P0 ;  /* 0x0000000500186208 */ /* 0x000fe40004000000 */
[----:B------:R-:W-:Y:S02]  /*11f0*/  @P6 FSEL R25, R9, R8, !P0 ;  /* 0x0000000809196208 */ /* 0x000fe40004000000 */
[----:B------:R-:W-:Y:S02]  /*1200*/  @P6 FSEL R26, R3, R12, !P0 ;  /* 0x0000000c031a6208 */ /* 0x000fe40004000000 */
[----:B------:R-:W-:Y:S01]  /*1210*/  @P6 FSEL R27, R4, R13, !P0 ;  /* 0x0000000d041b6208 */ /* 0x000fe20004000000 */
[----:B------:R-:W-:Y:S04]  /*1220*/  STG.E.128 desc[UR4][R6.64], R20 ;  /* 0x0000001406007986 */ /* 0x000fe8000c101d04 */
[----:B------:R-:W-:Y:S01]  /*1230*/  STG.E.128 desc[UR4][R6.64+0x800], R24 ;  /* 0x0008001806007986 */ /* 0x000fe2000c101d04 */
[----:B------:R-:W-:Y:S05]  /*1240*/  EXIT ;  /* 0x000000000000794d */ /* 0x000fea0003800000 */
.L_x_0:
[----:B------:R-:W-:-:S00]  /*1250*/  BRA `(.L_x_0) ;  /* 0xfffffffc00fc7947 */ /* 0x000fc0000383ffff */
[----:B------:R-:W-:-:S00]  /*1260*/  NOP ;  /* 0x0000000000007918 */ /* 0x000fc00000000000 */
        /* <DEDUP_REMOVED lines=9> */
.L_x_1:


//--------------------- .nv.constant0.triton_poi_fused_cat_3 --------------------------
	.section	.nv.constant0.triton_poi_fused_cat_3,"a",@progbits
	.sectionflags	@""
	.align	4
.nv.constant0.triton_poi_fused_cat_3:
	.zero		596
